//
// Generated by NVIDIA NVVM Compiler
//
// Compiler Build ID: CL-36424714
// Cuda compilation tools, release 13.0, V13.0.88
// Based on NVVM 20.0.0
//

.version 9.0
.target sm_100
.address_size 64

	// .globl	_Z15atomicAddKernelPx
.extern .func  (.param .b32 func_retval0) vprintf
(
	.param .b64 vprintf_param_0,
	.param .b64 vprintf_param_1
)
;
.global .align 1 .b8 $str[36] = {84, 104, 114, 101, 97, 100, 32, 37, 100, 32, 97, 100, 100, 105, 110, 103, 32, 37, 100, 32, 116, 111, 32, 103, 108, 111, 98, 97, 108, 32, 115, 117, 109, 46, 10};

.visible .entry _Z15atomicAddKernelPx(
	.param .u64 .ptr .align 1 _Z15atomicAddKernelPx_param_0
)
{
	.local .align 8 .b8 	__local_depot0[8];
	.reg .b64 	%SP;
	.reg .b64 	%SPL;
	.reg .pred 	%p<2>;
	.reg .b32 	%r<7>;
	.reg .b64 	%rd<13>;

	mov.u64 	%SPL, __local_depot0;
	cvta.local.u64 	%SP, %SPL;
	ld.param.u64 	%rd6, [_Z15atomicAddKernelPx_param_0];
	cvta.to.global.u64 	%rd1, %rd6;
	add.u64 	%rd7, %SP, 0;
	add.u64 	%rd8, %SPL, 0;
	mov.u32 	%r1, %tid.x;
	mov.u32 	%r2, %ctaid.x;
	mov.u32 	%r3, %ntid.x;
	mad.lo.s32 	%r4, %r2, %r3, %r1;
	st.local.v2.u32 	[%rd8], {%r4, %r4};
	mov.u64 	%rd9, $str;
	cvta.global.u64 	%rd10, %rd9;
	{ // callseq 0, 0
	.param .b64 param0;
	st.param.b64 	[param0], %rd10;
	.param .b64 param1;
	st.param.b64 	[param1], %rd7;
	.param .b32 retval0;
	call.uni (retval0), 
	vprintf, 
	(
	param0, 
	param1
	);
	ld.param.b32 	%r5, [retval0];
	} // callseq 0
	cvt.s64.s32 	%rd2, %r4;
	ld.global.u64 	%rd12, [%rd1];
$L__BB0_1:
	add.s64 	%rd11, %rd12, %rd2;
	atom.relaxed.global.cas.b64 	%rd5, [%rd1], %rd12, %rd11;
	setp.ne.s64 	%p1, %rd12, %rd5;
	mov.u64 	%rd12, %rd5;
	@%p1 bra 	$L__BB0_1;
	ret;

}


// ===== COMPILED SASS (sm_100) =====

	.target	sm_100

	.elftype	@"ET_EXEC"


//--------------------- .note.nv.tkinfo           --------------------------
	.section	.note.nv.tkinfo,"",@"SHT_NOTE"
	.sectionflags	@"SHF_NOTE_NV_TKINFO"
	.tkinfo
        /*0018*/ 	.word	0x00000002
        /*0030*/ 	.string	""
        /*0030*/ 	.string	"ptxas"
        /*0030*/ 	.string	"Cuda compilation tools, release 13.0, V13.0.88"
        /*0030*/ 	.string	"Build cuda_13.0.r13.0/compiler.36424714_0"
        /*0030*/ 	.string	"-arch sm_100 -m 64 "



//--------------------- .note.nv.cuinfo           --------------------------
	.section	.note.nv.cuinfo,"",@"SHT_NOTE"
	.sectionflags	@"SHF_NOTE_NV_CUINFO"
        /*0018*/ 	.short	0x0002
        /*001a*/ 	.short	0x0064
        /*001c*/ 	.short	0x0082
	.zero		2


//--------------------- .nv.info                  --------------------------
	.section	.nv.info,"",@"SHT_CUDA_INFO"
	.align	4


	//----- nvinfo : EIATTR_REGCOUNT
	.align		4
        /*0000*/ 	.byte	0x04, 0x2f
        /*0002*/ 	.short	(.L_2 - .L_1)
	.align		4
.L_1:
        /*0004*/ 	.word	index@(_Z15atomicAddKernelPx)
        /*0008*/ 	.word	0x00000018


	//----- nvinfo : EIATTR_FRAME_SIZE
	.align		4
.L_2:
        /*000c*/ 	.byte	0x04, 0x11
        /*000e*/ 	.short	(.L_4 - .L_3)
	.align		4
.L_3:
        /*0010*/ 	.word	index@(_Z15atomicAddKernelPx)
        /*0014*/ 	.word	0x00000008


	//----- nvinfo : EIATTR_MIN_STACK_SIZE
	.align		4
.L_4:
        /*0018*/ 	.byte	0x04, 0x12
        /*001a*/ 	.short	(.L_6 - .L_5)
	.align		4
.L_5:
        /*001c*/ 	.word	index@(_Z15atomicAddKernelPx)
        /*0020*/ 	.word	0x00000008
.L_6:


//--------------------- .nv.compat                --------------------------
	.section	.nv.compat,"",@"SHT_CUDA_COMPAT_INFO"
	.align	4
        /*0000*/ 	.byte	0x02, 0x09, 0x00, 0x00, 0x02, 0x02, 0x01, 0x00, 0x02, 0x05, 0x05, 0x00, 0x03, 0x07, 0x01, 0x01
        /*0010*/ 	.byte	0x02, 0x03, 0x00, 0x00, 0x02, 0x06, 0x01, 0x00, 0x04, 0x0b, 0x08, 0x00, 0x09, 0x00, 0x00, 0x00
        /*0020*/ 	.byte	0x00, 0x00, 0x00, 0x00


//--------------------- .nv.info._Z15atomicAddKernelPx --------------------------
	.section	.nv.info._Z15atomicAddKernelPx,"",@"SHT_CUDA_INFO"
	.sectionflags	@""
	.align	4


	//----- nvinfo : EIATTR_CUDA_API_VERSION
	.align		4
        /*0000*/ 	.byte	0x04, 0x37
        /*0002*/ 	.short	(.L_8 - .L_7)
.L_7:
        /*0004*/ 	.word	0x00000082


	//----- nvinfo : EIATTR_KPARAM_INFO
	.align		4
.L_8:
        /*0008*/ 	.byte	0x04, 0x17
        /*000a*/ 	.short	(.L_10 - .L_9)
.L_9:
        /*000c*/ 	.word	0x00000000
        /*0010*/ 	.short	0x0000
        /*0012*/ 	.short	0x0000
        /*0014*/ 	.byte	0x00, 0xf5, 0x21, 0x00


	//----- nvinfo : EIATTR_SPARSE_MMA_MASK
	.align		4
.L_10:
        /*0018*/ 	.byte	0x03, 0x50
        /*001a*/ 	.short	0x0000


	//----- nvinfo : EIATTR_MAXREG_COUNT
	.align		4
        /*001c*/ 	.byte	0x03, 0x1b
        /*001e*/ 	.short	0x00ff


	//----- nvinfo : EIATTR_EXTERNS
	.align		4
        /*0020*/ 	.byte	0x04, 0x0f
        /*0022*/ 	.short	(.L_12 - .L_11)


	//   ....[0]....
	.align		4
.L_11:
        /*0024*/ 	.word	index@(vprintf)


	//----- nvinfo : EIATTR_MERCURY_ISA_VERSION
	.align		4
.L_12:
        /*0028*/ 	.byte	0x03, 0x5f
        /*002a*/ 	.short	0x0101


	//----- nvinfo : EIATTR_VRC_CTA_INIT_COUNT
	.align		4
        /*002c*/ 	.byte	0x02, 0x4a
	.zero		1
	.zero		1


	//----- nvinfo : EIATTR_SYSCALL_OFFSETS
	.align		4
        /*0030*/ 	.byte	0x04, 0x46
        /*0032*/ 	.short	(.L_14 - .L_13)


	//   ....[0]....
.L_13:
        /*0034*/ 	.word	0x00000130


	//----- nvinfo : EIATTR_EXIT_INSTR_OFFSETS
	.align		4
.L_14:
        /*0038*/ 	.byte	0x04, 0x1c
        /*003a*/ 	.short	(.L_16 - .L_15)


	//   ....[0]....
.L_15:
        /*003c*/ 	.word	0x00000210


	//----- nvinfo : EIATTR_CRS_STACK_SIZE
	.align		4
.L_16:
        /*0040*/ 	.byte	0x04, 0x1e
        /*0042*/ 	.short	(.L_18 - .L_17)
.L_17:
        /*0044*/ 	.word	0x00000000


	//----- nvinfo : EIATTR_CBANK_PARAM_SIZE
	.align		4
.L_18:
        /*0048*/ 	.byte	0x03, 0x19
        /*004a*/ 	.short	0x0008


	//----- nvinfo : EIATTR_PARAM_CBANK
	.align		4
        /*004c*/ 	.byte	0x04, 0x0a
        /*004e*/ 	.short	(.L_20 - .L_19)
	.align		4
.L_19:
        /*0050*/ 	.word	index@(.nv.constant0._Z15atomicAddKernelPx)
        /*0054*/ 	.short	0x0380
        /*0056*/ 	.short	0x0008


	//----- nvinfo : EIATTR_SW_WAR
	.align		4
.L_20:
        /*0058*/ 	.byte	0x04, 0x36
        /*005a*/ 	.short	(.L_22 - .L_21)
.L_21:
        /*005c*/ 	.word	0x00000008
.L_22:


//--------------------- .nv.callgraph             --------------------------
	.section	.nv.callgraph,"",@"SHT_CUDA_CALLGRAPH"
	.align	4
	.sectionentsize	8
	.align		4
        /*0000*/ 	.word	0x00000000
	.align		4
        /*0004*/ 	.word	0xffffffff
	.align		4
        /*0008*/ 	.word	index@(_Z15atomicAddKernelPx)
	.align		4
        /*000c*/ 	.word	index@(vprintf)
	.align		4
        /*0010*/ 	.word	0x00000000
	.align		4
        /*0014*/ 	.word	0xfffffffe
	.align		4
        /*0018*/ 	.word	0x00000000
	.align		4
        /*001c*/ 	.word	0xfffffffd
	.align		4
        /*0020*/ 	.word	0x00000000
	.align		4
        /*0024*/ 	.word	0xfffffffc


//--------------------- .nv.constant4             --------------------------
	.section	.nv.constant4,"a",@progbits
	.align	8
	.align		8
.nv.constant4:
        /*0000*/ 	.dword	vprintf
	.align		8
        /*0008*/ 	.dword	$str


//--------------------- .text._Z15atomicAddKernelPx --------------------------
	.section	.text._Z15atomicAddKernelPx,"ax",@progbits
	.align	128
        .global         _Z15atomicAddKernelPx
        .type           _Z15atomicAddKernelPx,@function
        .size           _Z15atomicAddKernelPx,(.L_x_3 - _Z15atomicAddKernelPx)
        .other          _Z15atomicAddKernelPx,@"STO_CUDA_ENTRY STV_DEFAULT"
_Z15atomicAddKernelPx:
.text._Z15atomicAddKernelPx:
[----:B------:R-:W0:Y:S01]  /*0000*/  LDC R1, c[0x0][0x37c] ;  /* 0x0000df00ff017b82 */ /* 0x000e220000000800 */
[----:B------:R-:W1:Y:S01]  /*0010*/  S2R R2, SR_TID.X ;  /* 0x0000000000027919 */ /* 0x000e620000002100 */
[----:B------:R-:W2:Y:S06]  /*0020*/  LDCU UR5, c[0x0][0x2fc] ;  /* 0x00005f80ff0577ac */ /* 0x000eac0008000800 */
[----:B------:R-:W1:Y:S01]  /*0030*/  S2UR UR4, SR_CTAID.X ;  /* 0x00000000000479c3 */ /* 0x000e620000002500 */
[----:B0-----:R-:W-:Y:S01]  /*0040*/  VIADD R1, R1, 0xfffffff8 ;  /* 0xfffffff801017836 */ /* 0x001fe20000000000 */
[----:B------:R-:W-:Y:S01]  /*0050*/  MOV R0, 0x0 ;  /* 0x0000000000007802 */ /* 0x000fe20000000f00 */
[----:B------:R-:W0:Y:S01]  /*0060*/  LDCU.64 UR6, c[0x4][0x8] ;  /* 0x01000100ff0677ac */ /* 0x000e220008000a00 */
[----:B------:R-:W3:Y:S04]  /*0070*/  LDCU.64 UR36, c[0x0][0x358] ;  /* 0x00006b00ff2477ac */ /* 0x000ee80008000a00 */
[----:B------:R-:W1:Y:S08]  /*0080*/  LDC R3, c[0x0][0x360] ;  /* 0x0000d800ff037b82 */ /* 0x000e700000000800 */
[----:B------:R4:W2:Y:S01]  /*0090*/  LDC.64 R8, c[0x4][R0] ;  /* 0x0100000000087b82 */ /* 0x0008a20000000a00 */
[----:B0-----:R-:W-:Y:S01]  /*00a0*/  IMAD.U32 R4, RZ, RZ, UR6 ;  /* 0x00000006ff047e24 */ /* 0x001fe2000f8e00ff */
[----:B------:R-:W-:Y:S01]  /*00b0*/  MOV R5, UR7 ;  /* 0x0000000700057c02 */ /* 0x000fe20008000f00 */
[----:B-1----:R-:W-:Y:S01]  /*00c0*/  IMAD R2, R3, UR4, R2 ;  /* 0x0000000403027c24 */ /* 0x002fe2000f8e0202 */
[----:B------:R-:W0:Y:S03]  /*00d0*/  LDCU UR4, c[0x0][0x2f8] ;  /* 0x00005f00ff0477ac */ /* 0x000e260008000800 */
[----:B------:R-:W-:-:S05]  /*00e0*/  IMAD.MOV.U32 R3, RZ, RZ, R2 ;  /* 0x000000ffff037224 */ /* 0x000fca00078e0002 */
[----:B------:R4:W-:Y:S01]  /*00f0*/  STL.64 [R1], R2 ;  /* 0x0000000201007387 */ /* 0x0009e20000100a00 */
[----:B0-----:R-:W-:-:S05]  /*0100*/  IADD3 R6, P0, PT, R1, UR4, RZ ;  /* 0x0000000401067c10 */ /* 0x001fca000ff1e0ff */
[----:B--234-:R-:W-:-:S08]  /*0110*/  IMAD.X R7, RZ, RZ, UR5, P0 ;  /* 0x00000005ff077e24 */ /* 0x01cfd000080e06ff */
[----:B------:R-:W-:-:S07]  /*0120*/  LEPC R20, `(.L_x_0) ;  /* 0x000000001014794e */ /* 0x000fce0000000000 */
[----:B------:R-:W-:Y:S05]  /*0130*/  CALL.ABS.NOINC R8 ;  /* 0x0000000008007343 */ /* 0x000fea0003c00000 */
.L_x_0:
[----:B------:R-:W0:Y:S02]  /*0140*/  LDC.64 R4, c[0x0][0x380] ;  /* 0x0000e000ff047b82 */ /* 0x000e240000000a00 */
[----:B0-----:R0:W5:Y:S02]  /*0150*/  LDG.E.64 R6, desc[UR36][R4.64] ;  /* 0x0000002404067981 */ /* 0x001164000c1e1b00 */
.L_x_1:
[C---:B-----5:R-:W-:Y:S01]  /*0160*/  IADD3 R10, P0, PT, R2.reuse, R6, RZ ;  /* 0x00000006020a7210 */ /* 0x060fe20007f1e0ff */
[----:B------:R-:W-:Y:S01]  /*0170*/  IMAD.MOV.U32 R8, RZ, RZ, R6 ;  /* 0x000000ffff087224 */ /* 0x000fe200078e0006 */
[-C--:B------:R-:W-:Y:S01]  /*0180*/  MOV R9, R7.reuse ;  /* 0x0000000700097202 */ /* 0x080fe20000000f00 */
[----:B------:R-:W-:Y:S05]  /*0190*/  YIELD ;  /* 0x0000000000007946 */ /* 0x000fea0003800000 */
[----:B------:R-:W-:-:S05]  /*01a0*/  LEA.HI.X.SX32 R11, R2, R7, 0x1, P0 ;  /* 0x00000007020b7211 */ /* 0x000fca00000f0eff */
[----:B------:R-:W2:Y:S02]  /*01b0*/  ATOMG.E.CAS.64.STRONG.GPU PT, R8, [R4], R8, R10 ;  /* 0x00000008040873a9 */ /* 0x000ea400001ee50a */
[----:B--2---:R-:W-:Y:S01]  /*01c0*/  ISETP.NE.U32.AND P0, PT, R6, R8, PT ;  /* 0x000000080600720c */ /* 0x004fe20003f05070 */
[----:B------:R-:W-:-:S03]  /*01d0*/  IMAD.MOV.U32 R6, RZ, RZ, R8 ;  /* 0x000000ffff067224 */ /* 0x000fc600078e0008 */
[-C--:B------:R-:W-:Y:S02]  /*01e0*/  ISETP.NE.AND.EX P0, PT, R7, R9.reuse, PT, P0 ;  /* 0x000000090700720c */ /* 0x080fe40003f05300 */
[----:B------:R-:W-:-:S11]  /*01f0*/  MOV R7, R9 ;  /* 0x0000000900077202 */ /* 0x000fd60000000f00 */
[----:B------:R-:W-:Y:S05]  /*0200*/  @P0 BRA `(.L_x_1) ;  /* 0xfffffffc00d40947 */ /* 0x000fea000383ffff */
[----:B------:R-:W-:Y:S05]  /*0210*/  EXIT ;  /* 0x000000000000794d */ /* 0x000fea0003800000 */
.L_x_2:
[----:B------:R-:W-:-:S00]  /*0220*/  BRA `(.L_x_2) ;  /* 0xfffffffc00fc7947 */ /* 0x000fc0000383ffff */
[----:B------:R-:W-:-:S00]  /*0230*/  NOP ;  /* 0x0000000000007918 */ /* 0x000fc00000000000 */
        /* <DEDUP_REMOVED lines=12> */
.L_x_3:


//--------------------- .nv.global.init           --------------------------
	.section	.nv.global.init,"aw",@progbits
.nv.global.init:
	.type		$str,@object
	.size		$str,(.L_0 - $str)
$str:
        /*0000*/ 	.byte	0x54, 0x68, 0x72, 0x65, 0x61, 0x64, 0x20, 0x25, 0x64, 0x20, 0x61, 0x64, 0x64, 0x69, 0x6e, 0x67
        /*0010*/ 	.byte	0x20, 0x25, 0x64, 0x20, 0x74, 0x6f, 0x20, 0x67, 0x6c, 0x6f, 0x62, 0x61, 0x6c, 0x20, 0x73, 0x75
        /*0020*/ 	.byte	0x6d, 0x2e, 0x0a, 0x00
.L_0:


//--------------------- .nv.shared.reserved.0     --------------------------
	.section	.nv.shared.reserved.0,"aw",@nobits
	.weak		__nv_reservedSMEM_offset_0_alias
	.size		__nv_reservedSMEM_offset_0_alias, 0, 64
	.other		__nv_reservedSMEM_offset_0_alias,@"STO_CUDA_RESERVED_SHARED STV_DEFAULT"
__nv_reservedSMEM_offset_0_alias:
	.zero		0
	.zero		64


//--------------------- .nv.constant0._Z15atomicAddKernelPx --------------------------
	.section	.nv.constant0._Z15atomicAddKernelPx,"a",@progbits
	.sectionflags	@""
	.align	4
.nv.constant0._Z15atomicAddKernelPx:
	.zero		904


//--------------------- SYMBOLS --------------------------

	.type		.nv.reservedSmem.offset0,@object
	.size		.nv.reservedSmem.offset0,0x4
	.type		vprintf,@function
